//
// Generated by NVIDIA NVVM Compiler
//
// Compiler Build ID: CL-36424714
// Cuda compilation tools, release 13.0, V13.0.88
// Based on NVVM 20.0.0
//

.version 9.0
.target sm_100
.address_size 64

	// .globl	_Z17gpu_shared_memoryPf
// _ZZ17gpu_shared_memoryPfE6sh_arr has been demoted

.visible .entry _Z17gpu_shared_memoryPf(
	.param .u64 .ptr .align 1 _Z17gpu_shared_memoryPf_param_0
)
{
	.reg .pred 	%p<9>;
	.reg .b32 	%r<44>;
	.reg .b32 	%f<85>;
	.reg .b64 	%rd<5>;
	// demoted variable
	.shared .align 4 .b8 _ZZ17gpu_shared_memoryPfE6sh_arr[40];
	ld.param.u64 	%rd2, [_Z17gpu_shared_memoryPf_param_0];
	cvta.to.global.u64 	%rd3, %rd2;
	mov.u32 	%r23, %tid.x;
	mul.wide.u32 	%rd4, %r23, 4;
	add.s64 	%rd1, %rd3, %rd4;
	ld.global.f32 	%f16, [%rd1];
	shl.b32 	%r24, %r23, 2;
	mov.u32 	%r25, _ZZ17gpu_shared_memoryPfE6sh_arr;
	add.s32 	%r26, %r25, %r24;
	st.shared.f32 	[%r26], %f16;
	bar.sync 	0;
	add.s32 	%r1, %r23, 1;
	and.b32  	%r2, %r1, 15;
	setp.lt.u32 	%p1, %r23, 15;
	mov.f32 	%f84, 0f00000000;
	mov.b32 	%r40, 0;
	@%p1 bra 	$L__BB0_3;
	and.b32  	%r40, %r1, 2032;
	add.s32 	%r37, %r25, 32;
	neg.s32 	%r38, %r40;
	mov.f32 	%f84, 0f00000000;
$L__BB0_2:
	.pragma "nounroll";
	ld.shared.f32 	%f18, [%r37+-32];
	add.f32 	%f19, %f84, %f18;
	ld.shared.f32 	%f20, [%r37+-28];
	add.f32 	%f21, %f19, %f20;
	ld.shared.f32 	%f22, [%r37+-24];
	add.f32 	%f23, %f21, %f22;
	ld.shared.f32 	%f24, [%r37+-20];
	add.f32 	%f25, %f23, %f24;
	ld.shared.f32 	%f26, [%r37+-16];
	add.f32 	%f27, %f25, %f26;
	ld.shared.f32 	%f28, [%r37+-12];
	add.f32 	%f29, %f27, %f28;
	ld.shared.f32 	%f30, [%r37+-8];
	add.f32 	%f31, %f29, %f30;
	ld.shared.f32 	%f32, [%r37+-4];
	add.f32 	%f33, %f31, %f32;
	ld.shared.f32 	%f34, [%r37];
	add.f32 	%f35, %f33, %f34;
	ld.shared.f32 	%f36, [%r37+4];
	add.f32 	%f37, %f35, %f36;
	ld.shared.f32 	%f38, [%r37+8];
	add.f32 	%f39, %f37, %f38;
	ld.shared.f32 	%f40, [%r37+12];
	add.f32 	%f41, %f39, %f40;
	ld.shared.f32 	%f42, [%r37+16];
	add.f32 	%f43, %f41, %f42;
	ld.shared.f32 	%f44, [%r37+20];
	add.f32 	%f45, %f43, %f44;
	ld.shared.f32 	%f46, [%r37+24];
	add.f32 	%f47, %f45, %f46;
	ld.shared.f32 	%f48, [%r37+28];
	add.f32 	%f84, %f47, %f48;
	add.s32 	%r38, %r38, 16;
	add.s32 	%r37, %r37, 64;
	setp.ne.s32 	%p2, %r38, 0;
	@%p2 bra 	$L__BB0_2;
$L__BB0_3:
	setp.eq.s32 	%p3, %r2, 0;
	@%p3 bra 	$L__BB0_12;
	and.b32  	%r10, %r1, 7;
	setp.lt.u32 	%p4, %r2, 8;
	@%p4 bra 	$L__BB0_6;
	shl.b32 	%r29, %r40, 2;
	add.s32 	%r31, %r25, %r29;
	ld.shared.f32 	%f50, [%r31];
	add.f32 	%f51, %f84, %f50;
	ld.shared.f32 	%f52, [%r31+4];
	add.f32 	%f53, %f51, %f52;
	ld.shared.f32 	%f54, [%r31+8];
	add.f32 	%f55, %f53, %f54;
	ld.shared.f32 	%f56, [%r31+12];
	add.f32 	%f57, %f55, %f56;
	ld.shared.f32 	%f58, [%r31+16];
	add.f32 	%f59, %f57, %f58;
	ld.shared.f32 	%f60, [%r31+20];
	add.f32 	%f61, %f59, %f60;
	ld.shared.f32 	%f62, [%r31+24];
	add.f32 	%f63, %f61, %f62;
	ld.shared.f32 	%f64, [%r31+28];
	add.f32 	%f84, %f63, %f64;
	add.s32 	%r40, %r40, 8;
$L__BB0_6:
	setp.eq.s32 	%p5, %r10, 0;
	@%p5 bra 	$L__BB0_12;
	and.b32  	%r13, %r1, 3;
	setp.lt.u32 	%p6, %r10, 4;
	@%p6 bra 	$L__BB0_9;
	shl.b32 	%r32, %r40, 2;
	add.s32 	%r34, %r25, %r32;
	ld.shared.f32 	%f66, [%r34];
	add.f32 	%f67, %f84, %f66;
	ld.shared.f32 	%f68, [%r34+4];
	add.f32 	%f69, %f67, %f68;
	ld.shared.f32 	%f70, [%r34+8];
	add.f32 	%f71, %f69, %f70;
	ld.shared.f32 	%f72, [%r34+12];
	add.f32 	%f84, %f71, %f72;
	add.s32 	%r40, %r40, 4;
$L__BB0_9:
	setp.eq.s32 	%p7, %r13, 0;
	@%p7 bra 	$L__BB0_12;
	shl.b32 	%r35, %r40, 2;
	add.s32 	%r43, %r25, %r35;
	neg.s32 	%r42, %r13;
$L__BB0_11:
	.pragma "nounroll";
	ld.shared.f32 	%f73, [%r43];
	add.f32 	%f84, %f84, %f73;
	add.s32 	%r43, %r43, 4;
	add.s32 	%r42, %r42, 1;
	setp.ne.s32 	%p8, %r42, 0;
	@%p8 bra 	$L__BB0_11;
$L__BB0_12:
	cvt.rn.f32.u32 	%f74, %r1;
	div.rn.f32 	%f75, %f84, %f74;
	st.global.f32 	[%rd1], %f75;
	ret;

}


// ===== COMPILED SASS (sm_100) =====

	.target	sm_100

	.elftype	@"ET_EXEC"


//--------------------- .note.nv.tkinfo           --------------------------
	.section	.note.nv.tkinfo,"",@"SHT_NOTE"
	.sectionflags	@"SHF_NOTE_NV_TKINFO"
	.tkinfo
        /*0018*/ 	.word	0x00000002
        /*0030*/ 	.string	""
        /*0030*/ 	.string	"ptxas"
        /*0030*/ 	.string	"Cuda compilation tools, release 13.0, V13.0.88"
        /*0030*/ 	.string	"Build cuda_13.0.r13.0/compiler.36424714_0"
        /*0030*/ 	.string	"-arch sm_100 -m 64 "



//--------------------- .note.nv.cuinfo           --------------------------
	.section	.note.nv.cuinfo,"",@"SHT_NOTE"
	.sectionflags	@"SHF_NOTE_NV_CUINFO"
        /*0018*/ 	.short	0x0002
        /*001a*/ 	.short	0x0064
        /*001c*/ 	.short	0x0082
	.zero		2


//--------------------- .nv.info                  --------------------------
	.section	.nv.info,"",@"SHT_CUDA_INFO"
	.align	4


	//----- nvinfo : EIATTR_REGCOUNT
	.align		4
        /*0000*/ 	.byte	0x04, 0x2f
        /*0002*/ 	.short	(.L_1 - .L_0)
	.align		4
.L_0:
        /*0004*/ 	.word	index@(_Z17gpu_shared_memoryPf)
        /*0008*/ 	.word	0x0000001b


	//----- nvinfo : EIATTR_FRAME_SIZE
	.align		4
.L_1:
        /*000c*/ 	.byte	0x04, 0x11
        /*000e*/ 	.short	(.L_3 - .L_2)
	.align		4
.L_2:
        /*0010*/ 	.word	index@($__internal_0_$__cuda_sm3x_div_rn_noftz_f32_slowpath)
        /*0014*/ 	.word	0x00000000


	//----- nvinfo : EIATTR_FRAME_SIZE
	.align		4
.L_3:
        /*0018*/ 	.byte	0x04, 0x11
        /*001a*/ 	.short	(.L_5 - .L_4)
	.align		4
.L_4:
        /*001c*/ 	.word	index@(_Z17gpu_shared_memoryPf)
        /*0020*/ 	.word	0x00000000


	//----- nvinfo : EIATTR_MIN_STACK_SIZE
	.align		4
.L_5:
        /*0024*/ 	.byte	0x04, 0x12
        /*0026*/ 	.short	(.L_7 - .L_6)
	.align		4
.L_6:
        /*0028*/ 	.word	index@(_Z17gpu_shared_memoryPf)
        /*002c*/ 	.word	0x00000000
.L_7:


//--------------------- .nv.compat                --------------------------
	.section	.nv.compat,"",@"SHT_CUDA_COMPAT_INFO"
	.align	4
        /*0000*/ 	.byte	0x02, 0x09, 0x00, 0x00, 0x02, 0x02, 0x01, 0x00, 0x02, 0x05, 0x05, 0x00, 0x03, 0x07, 0x01, 0x01
        /*0010*/ 	.byte	0x02, 0x03, 0x00, 0x00, 0x02, 0x06, 0x01, 0x00, 0x04, 0x0b, 0x08, 0x00, 0x01, 0x00, 0x00, 0x00
        /*0020*/ 	.byte	0x00, 0x00, 0x00, 0x00


//--------------------- .nv.info._Z17gpu_shared_memoryPf --------------------------
	.section	.nv.info._Z17gpu_shared_memoryPf,"",@"SHT_CUDA_INFO"
	.sectionflags	@""
	.align	4


	//----- nvinfo : EIATTR_CUDA_API_VERSION
	.align		4
        /*0000*/ 	.byte	0x04, 0x37
        /*0002*/ 	.short	(.L_9 - .L_8)
.L_8:
        /*0004*/ 	.word	0x00000082


	//----- nvinfo : EIATTR_KPARAM_INFO
	.align		4
.L_9:
        /*0008*/ 	.byte	0x04, 0x17
        /*000a*/ 	.short	(.L_11 - .L_10)
.L_10:
        /*000c*/ 	.word	0x00000000
        /*0010*/ 	.short	0x0000
        /*0012*/ 	.short	0x0000
        /*0014*/ 	.byte	0x00, 0xf5, 0x21, 0x00


	//----- nvinfo : EIATTR_SPARSE_MMA_MASK
	.align		4
.L_11:
        /*0018*/ 	.byte	0x03, 0x50
        /*001a*/ 	.short	0x0000


	//----- nvinfo : EIATTR_MAXREG_COUNT
	.align		4
        /*001c*/ 	.byte	0x03, 0x1b
        /*001e*/ 	.short	0x00ff


	//----- nvinfo : EIATTR_NUM_BARRIERS
	.align		4
        /*0020*/ 	.byte	0x02, 0x4c
        /*0022*/ 	.byte	0x01
	.zero		1


	//----- nvinfo : EIATTR_MERCURY_ISA_VERSION
	.align		4
        /*0024*/ 	.byte	0x03, 0x5f
        /*0026*/ 	.short	0x0101


	//----- nvinfo : EIATTR_VRC_CTA_INIT_COUNT
	.align		4
        /*0028*/ 	.byte	0x02, 0x4a
	.zero		1
	.zero		1


	//----- nvinfo : EIATTR_EXIT_INSTR_OFFSETS
	.align		4
        /*002c*/ 	.byte	0x04, 0x1c
        /*002e*/ 	.short	(.L_13 - .L_12)


	//   ....[0]....
.L_12:
        /*0030*/ 	.word	0x00000690


	//----- nvinfo : EIATTR_CRS_STACK_SIZE
	.align		4
.L_13:
        /*0034*/ 	.byte	0x04, 0x1e
        /*0036*/ 	.short	(.L_15 - .L_14)
.L_14:
        /*0038*/ 	.word	0x00000000


	//----- nvinfo : EIATTR_CBANK_PARAM_SIZE
	.align		4
.L_15:
        /*003c*/ 	.byte	0x03, 0x19
        /*003e*/ 	.short	0x0008


	//----- nvinfo : EIATTR_PARAM_CBANK
	.align		4
        /*0040*/ 	.byte	0x04, 0x0a
        /*0042*/ 	.short	(.L_17 - .L_16)
	.align		4
.L_16:
        /*0044*/ 	.word	index@(.nv.constant0._Z17gpu_shared_memoryPf)
        /*0048*/ 	.short	0x0380
        /*004a*/ 	.short	0x0008


	//----- nvinfo : EIATTR_SW_WAR
	.align		4
.L_17:
        /*004c*/ 	.byte	0x04, 0x36
        /*004e*/ 	.short	(.L_19 - .L_18)
.L_18:
        /*0050*/ 	.word	0x00000008
.L_19:


//--------------------- .nv.callgraph             --------------------------
	.section	.nv.callgraph,"",@"SHT_CUDA_CALLGRAPH"
	.align	4
	.sectionentsize	8
	.align		4
        /*0000*/ 	.word	0x00000000
	.align		4
        /*0004*/ 	.word	0xffffffff
	.align		4
        /*0008*/ 	.word	0x00000000
	.align		4
        /*000c*/ 	.word	0xfffffffe
	.align		4
        /*0010*/ 	.word	0x00000000
	.align		4
        /*0014*/ 	.word	0xfffffffd
	.align		4
        /*0018*/ 	.word	0x00000000
	.align		4
        /*001c*/ 	.word	0xfffffffc


//--------------------- .text._Z17gpu_shared_memoryPf --------------------------
	.section	.text._Z17gpu_shared_memoryPf,"ax",@progbits
	.align	128
        .global         _Z17gpu_shared_memoryPf
        .type           _Z17gpu_shared_memoryPf,@function
        .size           _Z17gpu_shared_memoryPf,(.L_x_22 - _Z17gpu_shared_memoryPf)
        .other          _Z17gpu_shared_memoryPf,@"STO_CUDA_ENTRY STV_DEFAULT"
_Z17gpu_shared_memoryPf:
.text._Z17gpu_shared_memoryPf:
[----:B------:R-:W-:Y:S01]  /*0000*/  LDC R1, c[0x0][0x37c] ;  /* 0x0000df00ff017b82 */ /* 0x000fe20000000800 */
[----:B------:R-:W0:Y:S07]  /*0010*/  S2R R3, SR_TID.X ;  /* 0x0000000000037919 */ /* 0x000e2e0000002100 */
[----:B------:R-:W0:Y:S01]  /*0020*/  LDC.64 R4, c[0x0][0x380] ;  /* 0x0000e000ff047b82 */ /* 0x000e220000000a00 */
[----:B------:R-:W1:Y:S01]  /*0030*/  LDCU.64 UR6, c[0x0][0x358] ;  /* 0x00006b00ff0677ac */ /* 0x000e620008000a00 */
[----:B0-----:R-:W-:-:S05]  /*0040*/  IMAD.WIDE.U32 R4, R3, 0x4, R4 ;  /* 0x0000000403047825 */ /* 0x001fca00078e0004 */
[----:B-1----:R-:W2:Y:S01]  /*0050*/  LDG.E R7, desc[UR6][R4.64] ;  /* 0x0000000604077981 */ /* 0x002ea2000c1e1900 */
[----:B------:R-:W0:Y:S01]  /*0060*/  S2UR UR5, SR_CgaCtaId ;  /* 0x00000000000579c3 */ /* 0x000e220000008800 */
[----:B------:R-:W-:Y:S01]  /*0070*/  UMOV UR4, 0x400 ;  /* 0x0000040000047882 */ /* 0x000fe20000000000 */
[C---:B------:R-:W-:Y:S01]  /*0080*/  ISETP.GE.U32.AND P0, PT, R3.reuse, 0xf, PT ;  /* 0x0000000f0300780c */ /* 0x040fe20003f06070 */
[----:B------:R-:W-:Y:S01]  /*0090*/  VIADD R0, R3, 0x1 ;  /* 0x0000000103007836 */ /* 0x000fe20000000000 */
[----:B------:R-:W-:Y:S04]  /*00a0*/  BSSY.RECONVERGENT B0, `(.L_x_0) ;  /* 0x0000026000007945 */ /* 0x000fe80003800200 */
[----:B------:R-:W-:-:S04]  /*00b0*/  LOP3.LUT R6, R0, 0xf, RZ, 0xc0, !PT ;  /* 0x0000000f00067812 */ /* 0x000fc800078ec0ff */
[----:B------:R-:W-:Y:S01]  /*00c0*/  ISETP.NE.AND P1, PT, R6, RZ, PT ;  /* 0x000000ff0600720c */ /* 0x000fe20003f25270 */
[----:B0-----:R-:W-:-:S06]  /*00d0*/  ULEA UR4, UR5, UR4, 0x18 ;  /* 0x0000000405047291 */ /* 0x001fcc000f8ec0ff */
[----:B------:R-:W-:Y:S02]  /*00e0*/  LEA R8, R3, UR4, 0x2 ;  /* 0x0000000403087c11 */ /* 0x000fe4000f8e10ff */
[----:B------:R-:W-:-:S03]  /*00f0*/  CS2R R2, SRZ ;  /* 0x0000000000027805 */ /* 0x000fc6000001ff00 */
[----:B--2---:R0:W-:Y:S01]  /*0100*/  STS [R8], R7 ;  /* 0x0000000708007388 */ /* 0x0041e20000000800 */
[----:B------:R-:W-:Y:S06]  /*0110*/  BAR.SYNC.DEFER_BLOCKING 0x0 ;  /* 0x0000000000007b1d */ /* 0x000fec0000010000 */
[----:B------:R-:W-:Y:S05]  /*0120*/  @!P0 BRA `(.L_x_1) ;  /* 0x0000000000748947 */ /* 0x000fea0003800000 */
[----:B------:R-:W-:Y:S01]  /*0130*/  UIADD3 UR5, UPT, UPT, UR4, 0x20, URZ ;  /* 0x0000002004057890 */ /* 0x000fe2000fffe0ff */
[----:B------:R-:W-:Y:S01]  /*0140*/  LOP3.LUT R2, R0, 0x7f0, RZ, 0xc0, !PT ;  /* 0x000007f000027812 */ /* 0x000fe200078ec0ff */
[----:B------:R-:W-:-:S04]  /*0150*/  IMAD.MOV.U32 R3, RZ, RZ, RZ ;  /* 0x000000ffff037224 */ /* 0x000fc800078e00ff */
[----:B0-----:R-:W-:Y:S02]  /*0160*/  IMAD.U32 R7, RZ, RZ, UR5 ;  /* 0x00000005ff077e24 */ /* 0x001fe4000f8e00ff */
[----:B------:R-:W-:-:S07]  /*0170*/  IMAD.MOV R24, RZ, RZ, -R2 ;  /* 0x000000ffff187224 */ /* 0x000fce00078e0a02 */
.L_x_2:
[----:B------:R-:W0:Y:S01]  /*0180*/  LDS.128 R8, [R7+-0x20] ;  /* 0xffffe00007087984 */ /* 0x000e220000000c00 */
[----:B------:R-:W-:-:S03]  /*0190*/  IADD3 R24, PT, PT, R24, 0x10, RZ ;  /* 0x0000001018187810 */ /* 0x000fc60007ffe0ff */
[----:B------:R-:W1:Y:S01]  /*01a0*/  LDS.128 R12, [R7+-0x10] ;  /* 0xfffff000070c7984 */ /* 0x000e620000000c00 */
[----:B------:R-:W-:-:S03]  /*01b0*/  ISETP.NE.AND P0, PT, R24, RZ, PT ;  /* 0x000000ff1800720c */ /* 0x000fc60003f05270 */
[----:B------:R-:W2:Y:S04]  /*01c0*/  LDS.128 R16, [R7] ;  /* 0x0000000007107984 */ /* 0x000ea80000000c00 */
[----:B------:R3:W4:Y:S02]  /*01d0*/  LDS.128 R20, [R7+0x10] ;  /* 0x0000100007147984 */ /* 0x0007240000000c00 */
[----:B---3--:R-:W-:Y:S02]  /*01e0*/  VIADD R7, R7, 0x40 ;  /* 0x0000004007077836 */ /* 0x008fe40000000000 */
[----:B0-----:R-:W-:-:S04]  /*01f0*/  FADD R8, R8, R3 ;  /* 0x0000000308087221 */ /* 0x001fc80000000000 */
[----:B------:R-:W-:-:S04]  /*0200*/  FADD R9, R8, R9 ;  /* 0x0000000908097221 */ /* 0x000fc80000000000 */
[----:B------:R-:W-:-:S04]  /*0210*/  FADD R10, R9, R10 ;  /* 0x0000000a090a7221 */ /* 0x000fc80000000000 */
[----:B------:R-:W-:-:S04]  /*0220*/  FADD R11, R10, R11 ;  /* 0x0000000b0a0b7221 */ /* 0x000fc80000000000 */
[----:B-1----:R-:W-:-:S04]  /*0230*/  FADD R12, R11, R12 ;  /* 0x0000000c0b0c7221 */ /* 0x002fc80000000000 */
[----:B------:R-:W-:-:S04]  /*0240*/  FADD R13, R12, R13 ;  /* 0x0000000d0c0d7221 */ /* 0x000fc80000000000 */
[----:B------:R-:W-:-:S04]  /*0250*/  FADD R14, R13, R14 ;  /* 0x0000000e0d0e7221 */ /* 0x000fc80000000000 */
[----:B------:R-:W-:-:S04]  /*0260*/  FADD R15, R14, R15 ;  /* 0x0000000f0e0f7221 */ /* 0x000fc80000000000 */
[----:B--2---:R-:W-:-:S04]  /*0270*/  FADD R16, R15, R16 ;  /* 0x000000100f107221 */ /* 0x004fc80000000000 */
[----:B------:R-:W-:-:S04]  /*0280*/  FADD R17, R16, R17 ;  /* 0x0000001110117221 */ /* 0x000fc80000000000 */
[----:B------:R-:W-:-:S04]  /*0290*/  FADD R18, R17, R18 ;  /* 0x0000001211127221 */ /* 0x000fc80000000000 */
[----:B------:R-:W-:-:S04]  /*02a0*/  FADD R19, R18, R19 ;  /* 0x0000001312137221 */ /* 0x000fc80000000000 */
[----:B----4-:R-:W-:-:S04]  /*02b0*/  FADD R20, R19, R20 ;  /* 0x0000001413147221 */ /* 0x010fc80000000000 */
[----:B------:R-:W-:-:S04]  /*02c0*/  FADD R21, R20, R21 ;  /* 0x0000001514157221 */ /* 0x000fc80000000000 */
[----:B------:R-:W-:-:S04]  /*02d0*/  FADD R22, R21, R22 ;  /* 0x0000001615167221 */ /* 0x000fc80000000000 */
[----:B------:R-:W-:Y:S01]  /*02e0*/  FADD R3, R22, R23 ;  /* 0x0000001716037221 */ /* 0x000fe20000000000 */
[----:B------:R-:W-:Y:S06]  /*02f0*/  @P0 BRA `(.L_x_2) ;  /* 0xfffffffc00a00947 */ /* 0x000fec000383ffff */
.L_x_1:
[----:B------:R-:W-:Y:S05]  /*0300*/  BSYNC.RECONVERGENT B0 ;  /* 0x0000000000007941 */ /* 0x000fea0003800200 */
.L_x_0:
[----:B------:R-:W-:Y:S04]  /*0310*/  BSSY.RECONVERGENT B0, `(.L_x_3) ;  /* 0x0000028000007945 */ /* 0x000fe80003800200 */
[----:B------:R-:W-:Y:S05]  /*0320*/  @!P1 BRA `(.L_x_4) ;  /* 0x0000000000989947 */ /* 0x000fea0003800000 */
[----:B------:R-:W-:Y:S01]  /*0330*/  ISETP.GE.U32.AND P0, PT, R6, 0x8, PT ;  /* 0x000000080600780c */ /* 0x000fe20003f06070 */
[----:B------:R-:W-:Y:S01]  /*0340*/  BSSY.RECONVERGENT B1, `(.L_x_5) ;  /* 0x0000010000017945 */ /* 0x000fe20003800200 */
[----:B0-----:R-:W-:-:S04]  /*0350*/  LOP3.LUT R7, R0, 0x7, RZ, 0xc0, !PT ;  /* 0x0000000700077812 */ /* 0x001fc800078ec0ff */
[----:B------:R-:W-:-:S07]  /*0360*/  ISETP.NE.AND P1, PT, R7, RZ, PT ;  /* 0x000000ff0700720c */ /* 0x000fce0003f25270 */
[----:B------:R-:W-:Y:S06]  /*0370*/  @!P0 BRA `(.L_x_6) ;  /* 0x0000000000308947 */ /* 0x000fec0003800000 */
[C---:B------:R-:W-:Y:S01]  /*0380*/  LEA R6, R2.reuse, UR4, 0x2 ;  /* 0x0000000402067c11 */ /* 0x040fe2000f8e10ff */
[----:B------:R-:W-:-:S04]  /*0390*/  VIADD R2, R2, 0x8 ;  /* 0x0000000802027836 */ /* 0x000fc80000000000 */
[----:B------:R-:W0:Y:S04]  /*03a0*/  LDS.128 R8, [R6] ;  /* 0x0000000006087984 */ /* 0x000e280000000c00 */
[----:B------:R-:W1:Y:S01]  /*03b0*/  LDS.128 R12, [R6+0x10] ;  /* 0x00001000060c7984 */ /* 0x000e620000000c00 */
[----:B0-----:R-:W-:-:S04]  /*03c0*/  FADD R8, R3, R8 ;  /* 0x0000000803087221 */ /* 0x001fc80000000000 */
[----:B------:R-:W-:-:S04]  /*03d0*/  FADD R9, R8, R9 ;  /* 0x0000000908097221 */ /* 0x000fc80000000000 */
[----:B------:R-:W-:-:S04]  /*03e0*/  FADD R10, R9, R10 ;  /* 0x0000000a090a7221 */ /* 0x000fc80000000000 */
[----:B------:R-:W-:-:S04]  /*03f0*/  FADD R11, R10, R11 ;  /* 0x0000000b0a0b7221 */ /* 0x000fc80000000000 */
[----:B-1----:R-:W-:-:S04]  /*0400*/  FADD R12, R11, R12 ;  /* 0x0000000c0b0c7221 */ /* 0x002fc80000000000 */
[----:B------:R-:W-:-:S04]  /*0410*/  FADD R13, R12, R13 ;  /* 0x0000000d0c0d7221 */ /* 0x000fc80000000000 */
[----:B------:R-:W-:-:S04]  /*0420*/  FADD R14, R13, R14 ;  /* 0x0000000e0d0e7221 */ /* 0x000fc80000000000 */
[----:B------:R-:W-:-:S07]  /*0430*/  FADD R3, R14, R15 ;  /* 0x0000000f0e037221 */ /* 0x000fce0000000000 */
.L_x_6:
[----:B------:R-:W-:Y:S05]  /*0440*/  BSYNC.RECONVERGENT B1 ;  /* 0x0000000000017941 */ /* 0x000fea0003800200 */
.L_x_5:
[----:B------:R-:W-:Y:S05]  /*0450*/  @!P1 BRA `(.L_x_4) ;  /* 0x00000000004c9947 */ /* 0x000fea0003800000 */
[----:B------:R-:W-:Y:S02]  /*0460*/  ISETP.GE.U32.AND P0, PT, R7, 0x4, PT ;  /* 0x000000040700780c */ /* 0x000fe40003f06070 */
[----:B------:R-:W-:-:S04]  /*0470*/  LOP3.LUT R6, R0, 0x3, RZ, 0xc0, !PT ;  /* 0x0000000300067812 */ /* 0x000fc800078ec0ff */
[----:B------:R-:W-:-:S07]  /*0480*/  ISETP.NE.AND P1, PT, R6, RZ, PT ;  /* 0x000000ff0600720c */ /* 0x000fce0003f25270 */
[C---:B------:R-:W-:Y:S01]  /*0490*/  @P0 LEA R8, R2.reuse, UR4, 0x2 ;  /* 0x0000000402080c11 */ /* 0x040fe2000f8e10ff */
[----:B------:R-:W-:-:S05]  /*04a0*/  @P0 VIADD R2, R2, 0x4 ;  /* 0x0000000402020836 */ /* 0x000fca0000000000 */
[----:B------:R-:W0:Y:S02]  /*04b0*/  @P0 LDS.128 R8, [R8] ;  /* 0x0000000008080984 */ /* 0x000e240000000c00 */
[----:B0-----:R-:W-:-:S04]  /*04c0*/  @P0 FADD R12, R3, R8 ;  /* 0x00000008030c0221 */ /* 0x001fc80000000000 */
[----:B------:R-:W-:-:S04]  /*04d0*/  @P0 FADD R9, R12, R9 ;  /* 0x000000090c090221 */ /* 0x000fc80000000000 */
[----:B------:R-:W-:-:S04]  /*04e0*/  @P0 FADD R10, R9, R10 ;  /* 0x0000000a090a0221 */ /* 0x000fc80000000000 */
[----:B------:R-:W-:Y:S01]  /*04f0*/  @P0 FADD R3, R10, R11 ;  /* 0x0000000b0a030221 */ /* 0x000fe20000000000 */
[----:B------:R-:W-:Y:S06]  /*0500*/  @!P1 BRA `(.L_x_4) ;  /* 0x0000000000209947 */ /* 0x000fec0003800000 */
[----:B------:R-:W-:Y:S02]  /*0510*/  LEA R2, R2, UR4, 0x2 ;  /* 0x0000000402027c11 */ /* 0x000fe4000f8e10ff */
[----:B------:R-:W-:-:S07]  /*0520*/  IADD3 R6, PT, PT, -R6, RZ, RZ ;  /* 0x000000ff06067210 */ /* 0x000fce0007ffe1ff */
.L_x_7:
[----:B------:R0:W1:Y:S01]  /*0530*/  LDS R8, [R2] ;  /* 0x0000000002087984 */ /* 0x0000620000000800 */
[----:B------:R-:W-:-:S05]  /*0540*/  VIADD R6, R6, 0x1 ;  /* 0x0000000106067836 */ /* 0x000fca0000000000 */
[----:B------:R-:W-:Y:S01]  /*0550*/  ISETP.NE.AND P0, PT, R6, RZ, PT ;  /* 0x000000ff0600720c */ /* 0x000fe20003f05270 */
[----:B0-----:R-:W-:Y:S02]  /*0560*/  VIADD R2, R2, 0x4 ;  /* 0x0000000402027836 */ /* 0x001fe40000000000 */
[----:B-1----:R-:W-:-:S10]  /*0570*/  FADD R3, R8, R3 ;  /* 0x0000000308037221 */ /* 0x002fd40000000000 */
[----:B------:R-:W-:Y:S05]  /*0580*/  @P0 BRA `(.L_x_7) ;  /* 0xfffffffc00e80947 */ /* 0x000fea000383ffff */
.L_x_4:
[----:B------:R-:W-:Y:S05]  /*0590*/  BSYNC.RECONVERGENT B0 ;  /* 0x0000000000007941 */ /* 0x000fea0003800200 */
.L_x_3:
[----:B------:R-:W-:Y:S01]  /*05a0*/  I2FP.F32.U32 R6, R0 ;  /* 0x0000000000067245 */ /* 0x000fe20000201000 */
[----:B------:R-:W-:Y:S03]  /*05b0*/  BSSY.RECONVERGENT B0, `(.L_x_8) ;  /* 0x000000c000007945 */ /* 0x000fe60003800200 */
[----:B0-----:R-:W0:Y:S08]  /*05c0*/  MUFU.RCP R7, R6 ;  /* 0x0000000600077308 */ /* 0x001e300000001000 */
[----:B------:R-:W1:Y:S01]  /*05d0*/  FCHK P0, R3, R6 ;  /* 0x0000000603007302 */ /* 0x000e620000000000 */
[----:B0-----:R-:W-:-:S04]  /*05e0*/  FFMA R0, -R6, R7, 1 ;  /* 0x3f80000006007423 */ /* 0x001fc80000000107 */
[----:B------:R-:W-:-:S04]  /*05f0*/  FFMA R0, R7, R0, R7 ;  /* 0x0000000007007223 */ /* 0x000fc80000000007 */
[----:B------:R-:W-:-:S04]  /*0600*/  FFMA R7, R0, R3, RZ ;  /* 0x0000000300077223 */ /* 0x000fc800000000ff */
[----:B------:R-:W-:-:S04]  /*0610*/  FFMA R2, -R6, R7, R3 ;  /* 0x0000000706027223 */ /* 0x000fc80000000103 */
[----:B------:R-:W-:Y:S01]  /*0620*/  FFMA R7, R0, R2, R7 ;  /* 0x0000000200077223 */ /* 0x000fe20000000007 */
[----:B-1----:R-:W-:Y:S06]  /*0630*/  @!P0 BRA `(.L_x_9) ;  /* 0x00000000000c8947 */ /* 0x002fec0003800000 */
[----:B------:R-:W-:-:S07]  /*0640*/  MOV R2, 0x660 ;  /* 0x0000066000027802 */ /* 0x000fce0000000f00 */
[----:B------:R-:W-:Y:S05]  /*0650*/  CALL.REL.NOINC `($__internal_0_$__cuda_sm3x_div_rn_noftz_f32_slowpath) ;  /* 0x0000000000107944 */ /* 0x000fea0003c00000 */
[----:B------:R-:W-:-:S07]  /*0660*/  IMAD.MOV.U32 R7, RZ, RZ, R0 ;  /* 0x000000ffff077224 */ /* 0x000fce00078e0000 */
.L_x_9:
[----:B------:R-:W-:Y:S05]  /*0670*/  BSYNC.RECONVERGENT B0 ;  /* 0x0000000000007941 */ /* 0x000fea0003800200 */
.L_x_8:
[----:B------:R-:W-:Y:S01]  /*0680*/  STG.E desc[UR6][R4.64], R7 ;  /* 0x0000000704007986 */ /* 0x000fe2000c101906 */
[----:B------:R-:W-:Y:S05]  /*0690*/  EXIT ;  /* 0x000000000000794d */ /* 0x000fea0003800000 */
        .weak           $__internal_0_$__cuda_sm3x_div_rn_noftz_f32_slowpath
        .type           $__internal_0_$__cuda_sm3x_div_rn_noftz_f32_slowpath,@function
        .size           $__internal_0_$__cuda_sm3x_div_rn_noftz_f32_slowpath,(.L_x_22 - $__internal_0_$__cuda_sm3x_div_rn_noftz_f32_slowpath)
$__internal_0_$__cuda_sm3x_div_rn_noftz_f32_slowpath:
[----:B------:R-:W-:Y:S01]  /*06a0*/  SHF.R.U32.HI R7, RZ, 0x17, R6 ;  /* 0x00000017ff077819 */ /* 0x000fe20000011606 */
[----:B------:R-:W-:Y:S01]  /*06b0*/  BSSY.RECONVERGENT B1, `(.L_x_10) ;  /* 0x0000063000017945 */ /* 0x000fe20003800200 */
[----:B------:R-:W-:Y:S02]  /*06c0*/  SHF.R.U32.HI R0, RZ, 0x17, R3 ;  /* 0x00000017ff007819 */ /* 0x000fe40000011603 */
[----:B------:R-:W-:Y:S02]  /*06d0*/  LOP3.LUT R7, R7, 0xff, RZ, 0xc0, !PT ;  /* 0x000000ff07077812 */ /* 0x000fe400078ec0ff */
[----:B------:R-:W-:Y:S02]  /*06e0*/  LOP3.LUT R12, R0, 0xff, RZ, 0xc0, !PT ;  /* 0x000000ff000c7812 */ /* 0x000fe400078ec0ff */
[----:B------:R-:W-:-:S03]  /*06f0*/  IADD3 R9, PT, PT, R7, -0x1, RZ ;  /* 0xffffffff07097810 */ /* 0x000fc60007ffe0ff */
[----:B------:R-:W-:Y:S01]  /*0700*/  VIADD R10, R12, 0xffffffff ;  /* 0xffffffff0c0a7836 */ /* 0x000fe20000000000 */
[----:B------:R-:W-:-:S04]  /*0710*/  ISETP.GT.U32.AND P0, PT, R9, 0xfd, PT ;  /* 0x000000fd0900780c */ /* 0x000fc80003f04070 */
[----:B------:R-:W-:-:S13]  /*0720*/  ISETP.GT.U32.OR P0, PT, R10, 0xfd, P0 ;  /* 0x000000fd0a00780c */ /* 0x000fda0000704470 */
[----:B------:R-:W-:Y:S01]  /*0730*/  @!P0 IMAD.MOV.U32 R8, RZ, RZ, RZ ;  /* 0x000000ffff088224 */ /* 0x000fe200078e00ff */
[----:B------:R-:W-:Y:S06]  /*0740*/  @!P0 BRA `(.L_x_11) ;  /* 0x0000000000608947 */ /* 0x000fec0003800000 */
[----:B------:R-:W-:Y:S01]  /*0750*/  FSETP.GTU.FTZ.AND P0, PT, |R3|, +INF , PT ;  /* 0x7f8000000300780b */ /* 0x000fe20003f1c200 */
[----:B------:R-:W-:Y:S01]  /*0760*/  IMAD.MOV.U32 R0, RZ, RZ, R6 ;  /* 0x000000ffff007224 */ /* 0x000fe200078e0006 */
[----:B------:R-:W-:-:S04]  /*0770*/  FSETP.GTU.FTZ.AND P1, PT, |R6|, +INF , PT ;  /* 0x7f8000000600780b */ /* 0x000fc80003f3c200 */
[----:B------:R-:W-:-:S13]  /*0780*/  PLOP3.LUT P0, PT, P0, P1, PT, 0xf8, 0x8f ;  /* 0x00000000008f781c */ /* 0x000fda0000703f70 */
[----:B------:R-:W-:Y:S05]  /*0790*/  @P0 BRA `(.L_x_12) ;  /* 0x00000004004c0947 */ /* 0x000fea0003800000 */
[----:B------:R-:W-:-:S13]  /*07a0*/  LOP3.LUT P0, RZ, R6, 0x7fffffff, R3, 0xc8, !PT ;  /* 0x7fffffff06ff7812 */ /* 0x000fda000780c803 */
[----:B------:R-:W-:Y:S05]  /*07b0*/  @!P0 BRA `(.L_x_13) ;  /* 0x00000004003c8947 */ /* 0x000fea0003800000 */
[C---:B------:R-:W-:Y:S02]  /*07c0*/  FSETP.NEU.FTZ.AND P2, PT, |R3|.reuse, +INF , PT ;  /* 0x7f8000000300780b */ /* 0x040fe40003f5d200 */
[----:B------:R-:W-:Y:S02]  /*07d0*/  FSETP.NEU.FTZ.AND P1, PT, |R0|, +INF , PT ;  /* 0x7f8000000000780b */ /* 0x000fe40003f3d200 */
[----:B------:R-:W-:-:S11]  /*07e0*/  FSETP.NEU.FTZ.AND P0, PT, |R3|, +INF , PT ;  /* 0x7f8000000300780b */ /* 0x000fd60003f1d200 */
[----:B------:R-:W-:Y:S05]  /*07f0*/  @!P1 BRA !P2, `(.L_x_13) ;  /* 0x00000004002c9947 */ /* 0x000fea0005000000 */
[----:B------:R-:W-:-:S04]  /*0800*/  LOP3.LUT P2, RZ, R3, 0x7fffffff, RZ, 0xc0, !PT ;  /* 0x7fffffff03ff7812 */ /* 0x000fc8000784c0ff */
[----:B------:R-:W-:-:S13]  /*0810*/  PLOP3.LUT P1, PT, P1, P2, PT, 0x2f, 0xf2 ;  /* 0x0000000000f2781c */ /* 0x000fda0000f24577 */
[----:B------:R-:W-:Y:S05]  /*0820*/  @P1 BRA `(.L_x_14) ;  /* 0x0000000400181947 */ /* 0x000fea0003800000 */
[----:B------:R-:W-:-:S04]  /*0830*/  LOP3.LUT P1, RZ, R6, 0x7fffffff, RZ, 0xc0, !PT ;  /* 0x7fffffff06ff7812 */ /* 0x000fc8000782c0ff */
[----:B------:R-:W-:-:S13]  /*0840*/  PLOP3.LUT P0, PT, P0, P1, PT, 0x2f, 0xf2 ;  /* 0x0000000000f2781c */ /* 0x000fda0000702577 */
[----:B------:R-:W-:Y:S05]  /*0850*/  @P0 BRA `(.L_x_15) ;  /* 0x0000000400000947 */ /* 0x000fea0003800000 */
[----:B------:R-:W-:Y:S02]  /*0860*/  ISETP.GE.AND P0, PT, R10, RZ, PT ;  /* 0x000000ff0a00720c */ /* 0x000fe40003f06270 */
[----:B------:R-:W-:-:S11]  /*0870*/  ISETP.GE.AND P1, PT, R9, RZ, PT ;  /* 0x000000ff0900720c */ /* 0x000fd60003f26270 */
[----:B------:R-:W-:Y:S01]  /*0880*/  @P0 MOV R8, RZ ;  /* 0x000000ff00080202 */ /* 0x000fe20000000f00 */
[----:B------:R-:W-:Y:S02]  /*0890*/  @!P0 IMAD.MOV.U32 R8, RZ, RZ, -0x40 ;  /* 0xffffffc0ff088424 */ /* 0x000fe400078e00ff */
[----:B------:R-:W-:Y:S01]  /*08a0*/  @!P0 FFMA R3, R3, 1.84467440737095516160e+19, RZ ;  /* 0x5f80000003038823 */ /* 0x000fe200000000ff */
[----:B------:R-:W-:Y:S01]  /*08b0*/  @!P1 FFMA R6, R0, 1.84467440737095516160e+19, RZ ;  /* 0x5f80000000069823 */ /* 0x000fe200000000ff */
[----:B------:R-:W-:-:S07]  /*08c0*/  @!P1 VIADD R8, R8, 0x40 ;  /* 0x0000004008089836 */ /* 0x000fce0000000000 */
.L_x_11:
[----:B------:R-:W-:Y:S01]  /*08d0*/  LEA R9, R7, 0xc0800000, 0x17 ;  /* 0xc080000007097811 */ /* 0x000fe200078eb8ff */
[----:B------:R-:W-:Y:S04]  /*08e0*/  BSSY.RECONVERGENT B2, `(.L_x_16) ;  /* 0x0000036000027945 */ /* 0x000fe80003800200 */
[----:B------:R-:W-:Y:S01]  /*08f0*/  IMAD.IADD R9, R6, 0x1, -R9 ;  /* 0x0000000106097824 */ /* 0x000fe200078e0a09 */
[----:B------:R-:W-:-:S03]  /*0900*/  IADD3 R6, PT, PT, R12, -0x7f, RZ ;  /* 0xffffff810c067810 */ /* 0x000fc60007ffe0ff */
[----:B------:R-:W0:Y:S01]  /*0910*/  MUFU.RCP R10, R9 ;  /* 0x00000009000a7308 */ /* 0x000e220000001000 */
[----:B------:R-:W-:Y:S01]  /*0920*/  FADD.FTZ R11, -R9, -RZ ;  /* 0x800000ff090b7221 */ /* 0x000fe20000010100 */
[C---:B------:R-:W-:Y:S01]  /*0930*/  IMAD R0, R6.reuse, -0x800000, R3 ;  /* 0xff80000006007824 */ /* 0x040fe200078e0203 */
[----:B------:R-:W-:-:S05]  /*0940*/  IADD3 R7, PT, PT, R6, 0x7f, -R7 ;  /* 0x0000007f06077810 */ /* 0x000fca0007ffe807 */
[----:B------:R-:W-:Y:S02]  /*0950*/  IMAD.IADD R7, R7, 0x1, R8 ;  /* 0x0000000107077824 */ /* 0x000fe400078e0208 */
[----:B0-----:R-:W-:-:S04]  /*0960*/  FFMA R13, R10, R11, 1 ;  /* 0x3f8000000a0d7423 */ /* 0x001fc8000000000b */
[----:B------:R-:W-:-:S04]  /*0970*/  FFMA R12, R10, R13, R10 ;  /* 0x0000000d0a0c7223 */ /* 0x000fc8000000000a */
[----:B------:R-:W-:-:S04]  /*0980*/  FFMA R3, R0, R12, RZ ;  /* 0x0000000c00037223 */ /* 0x000fc800000000ff */
[----:B------:R-:W-:-:S04]  /*0990*/  FFMA R10, R11, R3, R0 ;  /* 0x000000030b0a7223 */ /* 0x000fc80000000000 */
[----:B------:R-:W-:-:S04]  /*09a0*/  FFMA R13, R12, R10, R3 ;  /* 0x0000000a0c0d7223 */ /* 0x000fc80000000003 */
[----:B------:R-:W-:-:S04]  /*09b0*/  FFMA R10, R11, R13, R0 ;  /* 0x0000000d0b0a7223 */ /* 0x000fc80000000000 */
[----:B------:R-:W-:-:S05]  /*09c0*/  FFMA R0, R12, R10, R13 ;  /* 0x0000000a0c007223 */ /* 0x000fca000000000d */
[----:B------:R-:W-:-:S04]  /*09d0*/  SHF.R.U32.HI R3, RZ, 0x17, R0 ;  /* 0x00000017ff037819 */ /* 0x000fc80000011600 */
[----:B------:R-:W-:-:S05]  /*09e0*/  LOP3.LUT R3, R3, 0xff, RZ, 0xc0, !PT ;  /* 0x000000ff03037812 */ /* 0x000fca00078ec0ff */
[----:B------:R-:W-:-:S04]  /*09f0*/  IMAD.IADD R9, R3, 0x1, R7 ;  /* 0x0000000103097824 */ /* 0x000fc800078e0207 */
[----:B------:R-:W-:-:S05]  /*0a00*/  VIADD R3, R9, 0xffffffff ;  /* 0xffffffff09037836 */ /* 0x000fca0000000000 */
[----:B------:R-:W-:-:S13]  /*0a10*/  ISETP.GE.U32.AND P0, PT, R3, 0xfe, PT ;  /* 0x000000fe0300780c */ /* 0x000fda0003f06070 */
[----:B------:R-:W-:Y:S05]  /*0a20*/  @!P0 BRA `(.L_x_17) ;  /* 0x0000000000808947 */ /* 0x000fea0003800000 */
[----:B------:R-:W-:-:S13]  /*0a30*/  ISETP.GT.AND P0, PT, R9, 0xfe, PT ;  /* 0x000000fe0900780c */ /* 0x000fda0003f04270 */
[----:B------:R-:W-:Y:S05]  /*0a40*/  @P0 BRA `(.L_x_18) ;  /* 0x00000000006c0947 */ /* 0x000fea0003800000 */
[----:B------:R-:W-:-:S13]  /*0a50*/  ISETP.GE.AND P0, PT, R9, 0x1, PT ;  /* 0x000000010900780c */ /* 0x000fda0003f06270 */
[----:B------:R-:W-:Y:S05]  /*0a60*/  @P0 BRA `(.L_x_19) ;  /* 0x0000000000740947 */ /* 0x000fea0003800000 */
[----:B------:R-:W-:Y:S02]  /*0a70*/  ISETP.GE.AND P0, PT, R9, -0x18, PT ;  /* 0xffffffe80900780c */ /* 0x000fe40003f06270 */
[----:B------:R-:W-:-:S11]  /*0a80*/  LOP3.LUT R0, R0, 0x80000000, RZ, 0xc0, !PT ;  /* 0x8000000000007812 */ /* 0x000fd600078ec0ff */
[----:B------:R-:W-:Y:S05]  /*0a90*/  @!P0 BRA `(.L_x_19) ;  /* 0x0000000000688947 */ /* 0x000fea0003800000 */
[CCC-:B------:R-:W-:Y:S01]  /*0aa0*/  FFMA.RZ R3, R12.reuse, R10.reuse, R13.reuse ;  /* 0x0000000a0c037223 */ /* 0x1c0fe2000000c00d */
[C---:B------:R-:W-:Y:S01]  /*0ab0*/  IADD3 R8, PT, PT, R9.reuse, 0x20, RZ ;  /* 0x0000002009087810 */ /* 0x040fe20007ffe0ff */
[CCC-:B------:R-:W-:Y:S01]  /*0ac0*/  FFMA.RM R6, R12.reuse, R10.reuse, R13.reuse ;  /* 0x0000000a0c067223 */ /* 0x1c0fe2000000400d */
[----:B------:R-:W-:Y:S02]  /*0ad0*/  ISETP.NE.AND P2, PT, R9, RZ, PT ;  /* 0x000000ff0900720c */ /* 0x000fe40003f45270 */
[----:B------:R-:W-:Y:S01]  /*0ae0*/  LOP3.LUT R7, R3, 0x7fffff, RZ, 0xc0, !PT ;  /* 0x007fffff03077812 */ /* 0x000fe200078ec0ff */
[----:B------:R-:W-:Y:S01]  /*0af0*/  FFMA.RP R3, R12, R10, R13 ;  /* 0x0000000a0c037223 */ /* 0x000fe2000000800d */
[----:B------:R-:W-:Y:S01]  /*0b00*/  ISETP.NE.AND P1, PT, R9, RZ, PT ;  /* 0x000000ff0900720c */ /* 0x000fe20003f25270 */
[----:B------:R-:W-:Y:S01]  /*0b10*/  IMAD.MOV R9, RZ, RZ, -R9 ;  /* 0x000000ffff097224 */ /* 0x000fe200078e0a09 */
[----:B------:R-:W-:Y:S02]  /*0b20*/  LOP3.LUT R7, R7, 0x800000, RZ, 0xfc, !PT ;  /* 0x0080000007077812 */ /* 0x000fe400078efcff */
[----:B------:R-:W-:-:S02]  /*0b30*/  FSETP.NEU.FTZ.AND P0, PT, R3, R6, PT ;  /* 0x000000060300720b */ /* 0x000fc40003f1d000 */
[----:B------:R-:W-:Y:S02]  /*0b40*/  SHF.L.U32 R8, R7, R8, RZ ;  /* 0x0000000807087219 */ /* 0x000fe400000006ff */
[----:B------:R-:W-:Y:S02]  /*0b50*/  SEL R6, R9, RZ, P2 ;  /* 0x000000ff09067207 */ /* 0x000fe40001000000 */
[----:B------:R-:W-:Y:S02]  /*0b60*/  ISETP.NE.AND P1, PT, R8, RZ, P1 ;  /* 0x000000ff0800720c */ /* 0x000fe40000f25270 */
[----:B------:R-:W-:Y:S02]  /*0b70*/  SHF.R.U32.HI R6, RZ, R6, R7 ;  /* 0x00000006ff067219 */ /* 0x000fe40000011607 */
[----:B------:R-:W-:Y:S02]  /*0b80*/  PLOP3.LUT P0, PT, P0, P1, PT, 0xf8, 0x8f ;  /* 0x00000000008f781c */ /* 0x000fe40000703f70 */
[----:B------:R-:W-:-:S02]  /*0b90*/  SHF.R.U32.HI R8, RZ, 0x1, R6 ;  /* 0x00000001ff087819 */ /* 0x000fc40000011606 */
[----:B------:R-:W-:-:S04]  /*0ba0*/  SEL R3, RZ, 0x1, !P0 ;  /* 0x00000001ff037807 */ /* 0x000fc80004000000 */
[----:B------:R-:W-:-:S04]  /*0bb0*/  LOP3.LUT R3, R3, 0x1, R8, 0xf8, !PT ;  /* 0x0000000103037812 */ /* 0x000fc800078ef808 */
[----:B------:R-:W-:-:S05]  /*0bc0*/  LOP3.LUT R3, R3, R6, RZ, 0xc0, !PT ;  /* 0x0000000603037212 */ /* 0x000fca00078ec0ff */
[----:B------:R-:W-:-:S05]  /*0bd0*/  IMAD.IADD R3, R8, 0x1, R3 ;  /* 0x0000000108037824 */ /* 0x000fca00078e0203 */
[----:B------:R-:W-:Y:S01]  /*0be0*/  LOP3.LUT R0, R3, R0, RZ, 0xfc, !PT ;  /* 0x0000000003007212 */ /* 0x000fe200078efcff */
[----:B------:R-:W-:Y:S06]  /*0bf0*/  BRA `(.L_x_19) ;  /* 0x0000000000107947 */ /* 0x000fec0003800000 */
.L_x_18:
[----:B------:R-:W-:-:S04]  /*0c00*/  LOP3.LUT R0, R0, 0x80000000, RZ, 0xc0, !PT ;  /* 0x8000000000007812 */ /* 0x000fc800078ec0ff */
[----:B------:R-:W-:Y:S01]  /*0c10*/  LOP3.LUT R0, R0, 0x7f800000, RZ, 0xfc, !PT ;  /* 0x7f80000000007812 */ /* 0x000fe200078efcff */
[----:B------:R-:W-:Y:S06]  /*0c20*/  BRA `(.L_x_19) ;  /* 0x0000000000047947 */ /* 0x000fec0003800000 */
.L_x_17:
[----:B------:R-:W-:-:S07]  /*0c30*/  LEA R0, R7, R0, 0x17 ;  /* 0x0000000007007211 */ /* 0x000fce00078eb8ff */
.L_x_19:
[----:B------:R-:W-:Y:S05]  /*0c40*/  BSYNC.RECONVERGENT B2 ;  /* 0x0000000000027941 */ /* 0x000fea0003800200 */
.L_x_16:
[----:B------:R-:W-:Y:S05]  /*0c50*/  BRA `(.L_x_20) ;  /* 0x0000000000207947 */ /* 0x000fea0003800000 */
.L_x_15:
[----:B------:R-:W-:-:S04]  /*0c60*/  LOP3.LUT R0, R6, 0x80000000, R3, 0x48, !PT ;  /* 0x8000000006007812 */ /* 0x000fc800078e4803 */
[----:B------:R-:W-:Y:S01]  /*0c70*/  LOP3.LUT R0, R0, 0x7f800000, RZ, 0xfc, !PT ;  /* 0x7f80000000007812 */ /* 0x000fe200078efcff */
[----:B------:R-:W-:Y:S06]  /*0c80*/  BRA `(.L_x_20) ;  /* 0x0000000000147947 */ /* 0x000fec0003800000 */
.L_x_14:
[----:B------:R-:W-:Y:S01]  /*0c90*/  LOP3.LUT R0, R6, 0x80000000, R3, 0x48, !PT ;  /* 0x8000000006007812 */ /* 0x000fe200078e4803 */
[----:B------:R-:W-:Y:S06]  /*0ca0*/  BRA `(.L_x_20) ;  /* 0x00000000000c7947 */ /* 0x000fec0003800000 */
.L_x_13:
[----:B------:R-:W0:Y:S01]  /*0cb0*/  MUFU.RSQ R0, -QNAN ;  /* 0xffc0000000007908 */ /* 0x000e220000001400 */
[----:B------:R-:W-:Y:S05]  /*0cc0*/  BRA `(.L_x_20) ;  /* 0x0000000000047947 */ /* 0x000fea0003800000 */
.L_x_12:
[----:B------:R-:W-:-:S07]  /*0cd0*/  FADD.FTZ R0, R3, R0 ;  /* 0x0000000003007221 */ /* 0x000fce0000010000 */
.L_x_20:
[----:B------:R-:W-:Y:S05]  /*0ce0*/  BSYNC.RECONVERGENT B1 ;  /* 0x0000000000017941 */ /* 0x000fea0003800200 */
.L_x_10:
[----:B------:R-:W-:-:S04]  /*0cf0*/  IMAD.MOV.U32 R3, RZ, RZ, 0x0 ;  /* 0x00000000ff037424 */ /* 0x000fc800078e00ff */
[----:B0-----:R-:W-:Y:S05]  /*0d00*/  RET.REL.NODEC R2 `(_Z17gpu_shared_memoryPf) ;  /* 0xfffffff002bc7950 */ /* 0x001fea0003c3ffff */
.L_x_21:
[----:B------:R-:W-:-:S00]  /*0d10*/  BRA `(.L_x_21) ;  /* 0xfffffffc00fc7947 */ /* 0x000fc0000383ffff */
[----:B------:R-:W-:-:S00]  /*0d20*/  NOP ;  /* 0x0000000000007918 */ /* 0x000fc00000000000 */
        /* <DEDUP_REMOVED lines=13> */
.L_x_22:


//--------------------- .nv.shared._Z17gpu_shared_memoryPf --------------------------
	.section	.nv.shared._Z17gpu_shared_memoryPf,"aw",@nobits
	.sectionflags	@""
	.align	4
.nv.shared._Z17gpu_shared_memoryPf:
	.zero		1064


//--------------------- .nv.shared.reserved.0     --------------------------
	.section	.nv.shared.reserved.0,"aw",@nobits
	.weak		__nv_reservedSMEM_offset_0_alias
	.size		__nv_reservedSMEM_offset_0_alias, 0, 64
	.other		__nv_reservedSMEM_offset_0_alias,@"STO_CUDA_RESERVED_SHARED STV_DEFAULT"
__nv_reservedSMEM_offset_0_alias:
	.zero		0
	.zero		64


//--------------------- .nv.constant0._Z17gpu_shared_memoryPf --------------------------
	.section	.nv.constant0._Z17gpu_shared_memoryPf,"a",@progbits
	.sectionflags	@""
	.align	4
.nv.constant0._Z17gpu_shared_memoryPf:
	.zero		904


//--------------------- SYMBOLS --------------------------

	.type		.nv.reservedSmem.offset0,@object
	.size		.nv.reservedSmem.offset0,0x4
	.type		.nv.reservedSmem.cap,@object
	.size		.nv.reservedSmem.cap,0x4
